//
// Generated by NVIDIA NVVM Compiler
//
// Compiler Build ID: CL-36424714
// Cuda compilation tools, release 13.0, V13.0.88
// Based on NVVM 20.0.0
//

.version 9.0
.target sm_100
.address_size 64

	// .globl	_Z42printHelloForCorrectExecutionConfigurationv
.extern .func  (.param .b32 func_retval0) vprintf
(
	.param .b64 vprintf_param_0,
	.param .b64 vprintf_param_1
)
;
.global .align 1 .b8 $str[24] = {72, 101, 108, 108, 111, 32, 102, 114, 111, 109, 32, 71, 80, 85, 32, 116, 104, 114, 101, 97, 100, 33, 10};

.visible .entry _Z42printHelloForCorrectExecutionConfigurationv()
{
	.reg .pred 	%p<4>;
	.reg .b32 	%r<5>;
	.reg .b64 	%rd<3>;

	mov.u32 	%r1, %tid.x;
	setp.ne.s32 	%p1, %r1, 1023;
	mov.u32 	%r2, %ctaid.x;
	setp.ne.s32 	%p2, %r2, 255;
	or.pred  	%p3, %p1, %p2;
	@%p3 bra 	$L__BB0_2;
	mov.u64 	%rd1, $str;
	cvta.global.u64 	%rd2, %rd1;
	{ // callseq 0, 0
	.param .b64 param0;
	st.param.b64 	[param0], %rd2;
	.param .b64 param1;
	st.param.b64 	[param1], 0;
	.param .b32 retval0;
	call.uni (retval0), 
	vprintf, 
	(
	param0, 
	param1
	);
	ld.param.b32 	%r3, [retval0];
	} // callseq 0
$L__BB0_2:
	ret;

}


// ===== COMPILED SASS (sm_100) =====

	.target	sm_100

	.elftype	@"ET_EXEC"


//--------------------- .note.nv.tkinfo           --------------------------
	.section	.note.nv.tkinfo,"",@"SHT_NOTE"
	.sectionflags	@"SHF_NOTE_NV_TKINFO"
	.tkinfo
        /*0018*/ 	.word	0x00000002
        /*0030*/ 	.string	""
        /*0030*/ 	.string	"ptxas"
        /*0030*/ 	.string	"Cuda compilation tools, release 13.0, V13.0.88"
        /*0030*/ 	.string	"Build cuda_13.0.r13.0/compiler.36424714_0"
        /*0030*/ 	.string	"-arch sm_100 -m 64 "



//--------------------- .note.nv.cuinfo           --------------------------
	.section	.note.nv.cuinfo,"",@"SHT_NOTE"
	.sectionflags	@"SHF_NOTE_NV_CUINFO"
        /*0018*/ 	.short	0x0002
        /*001a*/ 	.short	0x0064
        /*001c*/ 	.short	0x0082
	.zero		2


//--------------------- .nv.info                  --------------------------
	.section	.nv.info,"",@"SHT_CUDA_INFO"
	.align	4


	//----- nvinfo : EIATTR_REGCOUNT
	.align		4
        /*0000*/ 	.byte	0x04, 0x2f
        /*0002*/ 	.short	(.L_2 - .L_1)
	.align		4
.L_1:
        /*0004*/ 	.word	index@(_Z42printHelloForCorrectExecutionConfigurationv)
        /*0008*/ 	.word	0x00000018


	//----- nvinfo : EIATTR_FRAME_SIZE
	.align		4
.L_2:
        /*000c*/ 	.byte	0x04, 0x11
        /*000e*/ 	.short	(.L_4 - .L_3)
	.align		4
.L_3:
        /*0010*/ 	.word	index@(_Z42printHelloForCorrectExecutionConfigurationv)
        /*0014*/ 	.word	0x00000000


	//----- nvinfo : EIATTR_MIN_STACK_SIZE
	.align		4
.L_4:
        /*0018*/ 	.byte	0x04, 0x12
        /*001a*/ 	.short	(.L_6 - .L_5)
	.align		4
.L_5:
        /*001c*/ 	.word	index@(_Z42printHelloForCorrectExecutionConfigurationv)
        /*0020*/ 	.word	0x00000000
.L_6:


//--------------------- .nv.compat                --------------------------
	.section	.nv.compat,"",@"SHT_CUDA_COMPAT_INFO"
	.align	4
        /*0000*/ 	.byte	0x02, 0x09, 0x00, 0x00, 0x02, 0x02, 0x01, 0x00, 0x02, 0x05, 0x05, 0x00, 0x03, 0x07, 0x01, 0x01
        /*0010*/ 	.byte	0x02, 0x03, 0x00, 0x00, 0x02, 0x06, 0x01, 0x00, 0x04, 0x0b, 0x08, 0x00, 0x09, 0x00, 0x00, 0x00
        /*0020*/ 	.byte	0x00, 0x00, 0x00, 0x00


//--------------------- .nv.info._Z42printHelloForCorrectExecutionConfigurationv --------------------------
	.section	.nv.info._Z42printHelloForCorrectExecutionConfigurationv,"",@"SHT_CUDA_INFO"
	.sectionflags	@""
	.align	4


	//----- nvinfo : EIATTR_CUDA_API_VERSION
	.align		4
        /*0000*/ 	.byte	0x04, 0x37
        /*0002*/ 	.short	(.L_8 - .L_7)
.L_7:
        /*0004*/ 	.word	0x00000082


	//----- nvinfo : EIATTR_SPARSE_MMA_MASK
	.align		4
.L_8:
        /*0008*/ 	.byte	0x03, 0x50
        /*000a*/ 	.short	0x0000


	//----- nvinfo : EIATTR_MAXREG_COUNT
	.align		4
        /*000c*/ 	.byte	0x03, 0x1b
        /*000e*/ 	.short	0x00ff


	//----- nvinfo : EIATTR_EXTERNS
	.align		4
        /*0010*/ 	.byte	0x04, 0x0f
        /*0012*/ 	.short	(.L_10 - .L_9)


	//   ....[0]....
	.align		4
.L_9:
        /*0014*/ 	.word	index@(vprintf)


	//----- nvinfo : EIATTR_MERCURY_ISA_VERSION
	.align		4
.L_10:
        /*0018*/ 	.byte	0x03, 0x5f
        /*001a*/ 	.short	0x0101


	//----- nvinfo : EIATTR_VRC_CTA_INIT_COUNT
	.align		4
        /*001c*/ 	.byte	0x02, 0x4a
	.zero		1
	.zero		1


	//----- nvinfo : EIATTR_SYSCALL_OFFSETS
	.align		4
        /*0020*/ 	.byte	0x04, 0x46
        /*0022*/ 	.short	(.L_12 - .L_11)


	//   ....[0]....
.L_11:
        /*0024*/ 	.word	0x000000d0


	//----- nvinfo : EIATTR_EXIT_INSTR_OFFSETS
	.align		4
.L_12:
        /*0028*/ 	.byte	0x04, 0x1c
        /*002a*/ 	.short	(.L_14 - .L_13)


	//   ....[0]....
.L_13:
        /*002c*/ 	.word	0x00000050


	//   ....[1]....
        /*0030*/ 	.word	0x000000e0


	//----- nvinfo : EIATTR_CRS_STACK_SIZE
	.align		4
.L_14:
        /*0034*/ 	.byte	0x04, 0x1e
        /*0036*/ 	.short	(.L_16 - .L_15)
.L_15:
        /*0038*/ 	.word	0x00000000


	//----- nvinfo : EIATTR_SW_WAR
	.align		4
.L_16:
        /*003c*/ 	.byte	0x04, 0x36
        /*003e*/ 	.short	(.L_18 - .L_17)
.L_17:
        /*0040*/ 	.word	0x00000008
.L_18:


//--------------------- .nv.callgraph             --------------------------
	.section	.nv.callgraph,"",@"SHT_CUDA_CALLGRAPH"
	.align	4
	.sectionentsize	8
	.align		4
        /*0000*/ 	.word	0x00000000
	.align		4
        /*0004*/ 	.word	0xffffffff
	.align		4
        /*0008*/ 	.word	index@(_Z42printHelloForCorrectExecutionConfigurationv)
	.align		4
        /*000c*/ 	.word	index@(vprintf)
	.align		4
        /*0010*/ 	.word	0x00000000
	.align		4
        /*0014*/ 	.word	0xfffffffe
	.align		4
        /*0018*/ 	.word	0x00000000
	.align		4
        /*001c*/ 	.word	0xfffffffd
	.align		4
        /*0020*/ 	.word	0x00000000
	.align		4
        /*0024*/ 	.word	0xfffffffc


//--------------------- .nv.constant4             --------------------------
	.section	.nv.constant4,"a",@progbits
	.align	8
	.align		8
.nv.constant4:
        /*0000*/ 	.dword	vprintf
	.align		8
        /*0008*/ 	.dword	$str


//--------------------- .text._Z42printHelloForCorrectExecutionConfigurationv --------------------------
	.section	.text._Z42printHelloForCorrectExecutionConfigurationv,"ax",@progbits
	.align	128
        .global         _Z42printHelloForCorrectExecutionConfigurationv
        .type           _Z42printHelloForCorrectExecutionConfigurationv,@function
        .size           _Z42printHelloForCorrectExecutionConfigurationv,(.L_x_2 - _Z42printHelloForCorrectExecutionConfigurationv)
        .other          _Z42printHelloForCorrectExecutionConfigurationv,@"STO_CUDA_ENTRY STV_DEFAULT"
_Z42printHelloForCorrectExecutionConfigurationv:
.text._Z42printHelloForCorrectExecutionConfigurationv:
[----:B------:R-:W0:Y:S01]  /*0000*/  LDC R1, c[0x0][0x37c] ;  /* 0x0000df00ff017b82 */ /* 0x000e220000000800 */
[----:B------:R-:W1:Y:S01]  /*0010*/  S2R R2, SR_CTAID.X ;  /* 0x0000000000027919 */ /* 0x000e620000002500 */
[----:B------:R-:W2:Y:S01]  /*0020*/  S2R R0, SR_TID.X ;  /* 0x0000000000007919 */ /* 0x000ea20000002100 */
[----:B-1----:R-:W-:-:S04]  /*0030*/  ISETP.NE.AND P0, PT, R2, 0xff, PT ;  /* 0x000000ff0200780c */ /* 0x002fc80003f05270 */
[----:B--2---:R-:W-:-:S13]  /*0040*/  ISETP.NE.OR P0, PT, R0, 0x3ff, P0 ;  /* 0x000003ff0000780c */ /* 0x004fda0000705670 */
[----:B0-----:R-:W-:Y:S05]  /*0050*/  @P0 EXIT ;  /* 0x000000000000094d */ /* 0x001fea0003800000 */
[----:B------:R-:W-:Y:S01]  /*0060*/  MOV R0, 0x0 ;  /* 0x0000000000007802 */ /* 0x000fe20000000f00 */
[----:B------:R-:W0:Y:S01]  /*0070*/  LDCU.64 UR4, c[0x4][0x8] ;  /* 0x01000100ff0477ac */ /* 0x000e220008000a00 */
[----:B------:R-:W-:Y:S02]  /*0080*/  CS2R R6, SRZ ;  /* 0x0000000000067805 */ /* 0x000fe4000001ff00 */
[----:B------:R1:W2:Y:S01]  /*0090*/  LDC.64 R2, c[0x4][R0] ;  /* 0x0100000000027b82 */ /* 0x0002a20000000a00 */
[----:B0-----:R-:W-:Y:S02]  /*00a0*/  IMAD.U32 R4, RZ, RZ, UR4 ;  /* 0x00000004ff047e24 */ /* 0x001fe4000f8e00ff */
[----:B-1----:R-:W-:-:S07]  /*00b0*/  IMAD.U32 R5, RZ, RZ, UR5 ;  /* 0x00000005ff057e24 */ /* 0x002fce000f8e00ff */
[----:B------:R-:W-:-:S07]  /*00c0*/  LEPC R20, `(.L_x_0) ;  /* 0x000000001014794e */ /* 0x000fce0000000000 */
[----:B--2---:R-:W-:Y:S05]  /*00d0*/  CALL.ABS.NOINC R2 ;  /* 0x0000000002007343 */ /* 0x004fea0003c00000 */
.L_x_0:
[----:B------:R-:W-:Y:S05]  /*00e0*/  EXIT ;  /* 0x000000000000794d */ /* 0x000fea0003800000 */
.L_x_1:
[----:B------:R-:W-:-:S00]  /*00f0*/  BRA `(.L_x_1) ;  /* 0xfffffffc00fc7947 */ /* 0x000fc0000383ffff */
[----:B------:R-:W-:-:S00]  /*0100*/  NOP ;  /* 0x0000000000007918 */ /* 0x000fc00000000000 */
[----:B------:R-:W-:-:S00]  /*0110*/  NOP ;  /* 0x0000000000007918 */ /* 0x000fc00000000000 */
[----:B------:R-:W-:-:S00]  /*0120*/  NOP ;  /* 0x0000000000007918 */ /* 0x000fc00000000000 */
[----:B------:R-:W-:-:S00]  /*0130*/  NOP ;  /* 0x0000000000007918 */ /* 0x000fc00000000000 */
[----:B------:R-:W-:-:S00]  /*0140*/  NOP ;  /* 0x0000000000007918 */ /* 0x000fc00000000000 */
[----:B------:R-:W-:-:S00]  /*0150*/  NOP ;  /* 0x0000000000007918 */ /* 0x000fc00000000000 */
[----:B------:R-:W-:-:S00]  /*0160*/  NOP ;  /* 0x0000000000007918 */ /* 0x000fc00000000000 */
[----:B------:R-:W-:-:S00]  /*0170*/  NOP ;  /* 0x0000000000007918 */ /* 0x000fc00000000000 */
.L_x_2:


//--------------------- .nv.global.init           --------------------------
	.section	.nv.global.init,"aw",@progbits
.nv.global.init:
	.type		$str,@object
	.size		$str,(.L_0 - $str)
$str:
        /*0000*/ 	.byte	0x48, 0x65, 0x6c, 0x6c, 0x6f, 0x20, 0x66, 0x72, 0x6f, 0x6d, 0x20, 0x47, 0x50, 0x55, 0x20, 0x74
        /*0010*/ 	.byte	0x68, 0x72, 0x65, 0x61, 0x64, 0x21, 0x0a, 0x00
.L_0:


//--------------------- .nv.shared.reserved.0     --------------------------
	.section	.nv.shared.reserved.0,"aw",@nobits
	.weak		__nv_reservedSMEM_offset_0_alias
	.size		__nv_reservedSMEM_offset_0_alias, 0, 64
	.other		__nv_reservedSMEM_offset_0_alias,@"STO_CUDA_RESERVED_SHARED STV_DEFAULT"
__nv_reservedSMEM_offset_0_alias:
	.zero		0
	.zero		64


//--------------------- .nv.constant0._Z42printHelloForCorrectExecutionConfigurationv --------------------------
	.section	.nv.constant0._Z42printHelloForCorrectExecutionConfigurationv,"a",@progbits
	.sectionflags	@""
	.align	4
.nv.constant0._Z42printHelloForCorrectExecutionConfigurationv:
	.zero		896


//--------------------- SYMBOLS --------------------------

	.type		.nv.reservedSmem.offset0,@object
	.size		.nv.reservedSmem.offset0,0x4
	.type		vprintf,@function
